	.headerflags	@"EF_CUDA_TEXMODE_UNIFIED EF_CUDA_64BIT_ADDRESS EF_CUDA_SM86 EF_CUDA_VIRTUAL_SM(EF_CUDA_SM86)"
	.elftype	@"ET_EXEC"


//--------------------- .nv.info                  --------------------------
	.section	.nv.info,"",@"SHT_CUDA_INFO"
	.align	4


	//----- nvinfo : EIATTR_REGCOUNT
	.align		4
        /*0000*/ 	.byte	0x04, 0x2f
        /*0002*/ 	.short	(.L_1 - .L_0)
	.align		4
.L_0:
        /*0004*/ 	.word	index@(triton_mm)
        /*0008*/ 	.word	0x00000030


	//----- nvinfo : EIATTR_MIN_STACK_SIZE
	.align		4
.L_1:
        /*000c*/ 	.byte	0x04, 0x12
        /*000e*/ 	.short	(.L_3 - .L_2)
	.align		4
.L_2:
        /*0010*/ 	.word	index@(triton_mm)
        /*0014*/ 	.word	0x00000000


	//----- nvinfo : EIATTR_FRAME_SIZE
	.align		4
.L_3:
        /*0018*/ 	.byte	0x04, 0x11
        /*001a*/ 	.short	(.L_5 - .L_4)
	.align		4
.L_4:
        /*001c*/ 	.word	index@(triton_mm)
        /*0020*/ 	.word	0x00000000


	//----- nvinfo : EIATTR_MIN_STACK_SIZE
	.align		4
.L_5:
        /*0024*/ 	.byte	0x04, 0x12
        /*0026*/ 	.short	(.L_7 - .L_6)
	.align		4
.L_6:
        /*0028*/ 	.word	index@(triton_mm)
        /*002c*/ 	.word	0x00000000
.L_7:


//--------------------- .nv.info.triton_mm        --------------------------
	.section	.nv.info.triton_mm,"",@"SHT_CUDA_INFO"
	.sectionflags	@""
	.align	4


	//----- nvinfo : EIATTR_CUDA_API_VERSION
	.align		4
        /*0000*/ 	.byte	0x04, 0x37
        /*0002*/ 	.short	(.L_9 - .L_8)
.L_8:
        /*0004*/ 	.word	0x0000007c


	//----- nvinfo : EIATTR_SW2861232_WAR
	.align		4
.L_9:
        /*0008*/ 	.byte	0x01, 0x35
	.zero		2


	//----- nvinfo : EIATTR_PARAM_CBANK
	.align		4
        /*000c*/ 	.byte	0x04, 0x0a
        /*000e*/ 	.short	(.L_11 - .L_10)
	.align		4
.L_10:
        /*0010*/ 	.word	index@(.nv.constant0.triton_mm)
        /*0014*/ 	.short	0x0160
        /*0016*/ 	.short	0x0020


	//----- nvinfo : EIATTR_CBANK_PARAM_SIZE
	.align		4
.L_11:
        /*0018*/ 	.byte	0x03, 0x19
        /*001a*/ 	.short	0x0020


	//----- nvinfo : EIATTR_KPARAM_INFO
	.align		4
        /*001c*/ 	.byte	0x04, 0x17
        /*001e*/ 	.short	(.L_13 - .L_12)
.L_12:
        /*0020*/ 	.word	0x00000000
        /*0024*/ 	.short	0x0003
        /*0026*/ 	.short	0x0018
        /*0028*/ 	.byte	0x00, 0xf4, 0x21, 0x00


	//----- nvinfo : EIATTR_KPARAM_INFO
	.align		4
.L_13:
        /*002c*/ 	.byte	0x04, 0x17
        /*002e*/ 	.short	(.L_15 - .L_14)
.L_14:
        /*0030*/ 	.word	0x00000000
        /*0034*/ 	.short	0x0002
        /*0036*/ 	.short	0x0010
        /*0038*/ 	.byte	0x00, 0xf4, 0x21, 0x00


	//----- nvinfo : EIATTR_KPARAM_INFO
	.align		4
.L_15:
        /*003c*/ 	.byte	0x04, 0x17
        /*003e*/ 	.short	(.L_17 - .L_16)
.L_16:
        /*0040*/ 	.word	0x00000000
        /*0044*/ 	.short	0x0001
        /*0046*/ 	.short	0x0008
        /*0048*/ 	.byte	0x00, 0xf4, 0x21, 0x00


	//----- nvinfo : EIATTR_KPARAM_INFO
	.align		4
.L_17:
        /*004c*/ 	.byte	0x04, 0x17
        /*004e*/ 	.short	(.L_19 - .L_18)
.L_18:
        /*0050*/ 	.word	0x00000000
        /*0054*/ 	.short	0x0000
        /*0056*/ 	.short	0x0000
        /*0058*/ 	.byte	0x00, 0xf4, 0x21, 0x00


	//----- nvinfo : EIATTR_MAXREG_COUNT
	.align		4
.L_19:
        /*005c*/ 	.byte	0x03, 0x1b
        /*005e*/ 	.short	0x00ff


	//----- nvinfo : EIATTR_EXIT_INSTR_OFFSETS
	.align		4
        /*0060*/ 	.byte	0x04, 0x1c
        /*0062*/ 	.short	(.L_21 - .L_20)


	//   ....[0]....
.L_20:
        /*0064*/ 	.word	0x00001610


	//   ....[1]....
        /*0068*/ 	.word	0x00001670


	//----- nvinfo : EIATTR_REQNTID
	.align		4
.L_21:
        /*006c*/ 	.byte	0x04, 0x10
        /*006e*/ 	.short	(.L_23 - .L_22)
.L_22:
        /*0070*/ 	.word	0x00000100
        /*0074*/ 	.word	0x00000001
        /*0078*/ 	.word	0x00000001
.L_23:


//--------------------- .nv.callgraph             --------------------------
	.section	.nv.callgraph,"",@"SHT_CUDA_CALLGRAPH"
	.align	4
	.sectionentsize	8
	.align		4
        /*0000*/ 	.word	0x00000000
	.align		4
        /*0004*/ 	.word	0xffffffff
	.align		4
        /*0008*/ 	.word	0x00000000
	.align		4
        /*000c*/ 	.word	0xfffffffe
	.align		4
        /*0010*/ 	.word	0x00000000
	.align		4
        /*0014*/ 	.word	0xfffffffd
	.align		4
        /*0018*/ 	.word	0x00000000
	.align		4
        /*001c*/ 	.word	0xfffffffc


//--------------------- .nv.rel.action            --------------------------
	.section	.nv.rel.action,"",@"SHT_CUDA_RELOCINFO"
	.align	8
	.sectionentsize	8
        /*0000*/ 	.byte	0x73, 0x00, 0x00, 0x00, 0x00, 0x00, 0x00, 0x00, 0x00, 0x00, 0x00, 0x11, 0x25, 0x00, 0x05, 0x36


//--------------------- .nv.constant0.triton_mm   --------------------------
	.section	.nv.constant0.triton_mm,"a",@progbits
	.sectionflags	@""
	.align	4
.nv.constant0.triton_mm:
	.zero		384


//--------------------- .text.triton_mm           --------------------------
	.section	.text.triton_mm,"ax",@progbits
	.sectionflags	@"SHF_BARRIERS=1"
	.sectioninfo	@"SHI_REGISTERS=48"
	.align	128
        .global         triton_mm
        .type           triton_mm,@function
        .size           triton_mm,(.L_x_2 - triton_mm)
        .other          triton_mm,@"STO_CUDA_ENTRY STV_DEFAULT"
triton_mm:
.text.triton_mm:
[----:B------:R-:W-:Y:S02]  /*0000*/  IMAD.MOV.U32 R1, RZ, RZ, c[0x0][0x28] ;  /* 0x00000a00ff017624 */ /* 0x000fe400078e00ff */
[----:B------:R-:W1:Y:S01]  /*0010*/  S2R R7, SR_CTAID.X ;  /* 0x0000000000077919 */ /* 0x000e620000002500 */
[----:B------:R-:W-:Y:S01]  /*0020*/  IMAD.MOV.U32 R3, RZ, RZ, -0x8 ;  /* 0xfffffff8ff037424 */ /* 0x000fe200078e00ff */
[----:B------:R-:W-:Y:S01]  /*0030*/  ULDC.64 UR4, c[0x0][0x118] ;  /* 0x0000460000047ab9 */ /* 0x000fe20000000a00 */
[----:B------:R-:W-:Y:S01]  /*0040*/  IMAD.MOV.U32 R44, RZ, RZ, 0x3 ;  /* 0x00000003ff2c7424 */ /* 0x000fe200078e00ff */
[----:B------:R-:W-:Y:S01]  /*0050*/  CS2R R28, SRZ ;  /* 0x00000000001c7805 */ /* 0x000fe2000001ff00 */
[----:B------:R-:W-:Y:S01]  /*0060*/  IMAD.MOV.U32 R39, RZ, RZ, -0x1 ;  /* 0xffffffffff277424 */ /* 0x000fe200078e00ff */
[----:B------:R-:W-:Y:S01]  /*0070*/  CS2R R30, SRZ ;  /* 0x00000000001e7805 */ /* 0x000fe2000001ff00 */
[----:B-1----:R-:W-:-:S04]  /*0080*/  SHF.R.S32.HI R0, RZ, 0x1f, R7 ;  /* 0x0000001fff007819 */ /* 0x002fc80000011407 */
[----:B------:R-:W-:-:S04]  /*0090*/  LEA.HI R0, R0, R7, RZ, 0x9 ;  /* 0x0000000700007211 */ /* 0x000fc800078f48ff */
[----:B------:R-:W-:Y:S02]  /*00a0*/  SHF.R.S32.HI R2, RZ, 0x9, R0 ;  /* 0x00000009ff027819 */ /* 0x000fe40000011400 */
[----:B------:R-:W-:-:S03]  /*00b0*/  LOP3.LUT R0, R0, 0xfffffe00, RZ, 0xc0, !PT ;  /* 0xfffffe0000007812 */ /* 0x000fc600078ec0ff */
[----:B------:R-:W-:Y:S02]  /*00c0*/  IMAD R3, R2, R3, 0x10 ;  /* 0x0000001002037424 */ /* 0x000fe400078e0203 */
[----:B------:R-:W-:Y:S01]  /*00d0*/  IMAD.IADD R8, R7, 0x1, -R0 ;  /* 0x0000000107087824 */ /* 0x000fe200078e0a00 */
[----:B------:R-:W-:Y:S02]  /*00e0*/  IABS R0, R7 ;  /* 0x0000000700007213 */ /* 0x000fe40000000000 */
[----:B------:R-:W-:Y:S02]  /*00f0*/  IMNMX R3, R3, 0x8, PT ;  /* 0x0000000803037817 */ /* 0x000fe40003800200 */
[----:B------:R-:W-:Y:S02]  /*0100*/  IABS R12, R8 ;  /* 0x00000008000c7213 */ /* 0x000fe40000000000 */
[-C--:B------:R-:W-:Y:S02]  /*0110*/  IABS R9, R3.reuse ;  /* 0x0000000300097213 */ /* 0x080fe40000000000 */
[----:B------:R-:W-:-:S02]  /*0120*/  LOP3.LUT R8, R8, R3, RZ, 0x3c, !PT ;  /* 0x0000000308087212 */ /* 0x000fc400078e3cff */
[----:B------:R-:W1:Y:S02]  /*0130*/  I2F.RP R6, R9 ;  /* 0x0000000900067306 */ /* 0x000e640000209400 */
[----:B------:R-:W-:-:S06]  /*0140*/  ISETP.GE.AND P2, PT, R8, RZ, PT ;  /* 0x000000ff0800720c */ /* 0x000fcc0003f46270 */
[----:B-1----:R-:W1:Y:S02]  /*0150*/  MUFU.RCP R6, R6 ;  /* 0x0000000600067308 */ /* 0x002e640000001000 */
[----:B-1----:R-:W-:-:S06]  /*0160*/  IADD3 R4, R6, 0xffffffe, RZ ;  /* 0x0ffffffe06047810 */ /* 0x002fcc0007ffe0ff */
[----:B------:R1:W2:Y:S02]  /*0170*/  F2I.FTZ.U32.TRUNC.NTZ R5, R4 ;  /* 0x0000000400057305 */ /* 0x0002a4000021f000 */
[----:B-1----:R-:W-:Y:S02]  /*0180*/  IMAD.MOV.U32 R4, RZ, RZ, RZ ;  /* 0x000000ffff047224 */ /* 0x002fe400078e00ff */
[----:B--2---:R-:W-:-:S04]  /*0190*/  IMAD.MOV R10, RZ, RZ, -R5 ;  /* 0x000000ffff0a7224 */ /* 0x004fc800078e0a05 */
[----:B------:R-:W-:Y:S01]  /*01a0*/  IMAD R11, R10, R9, RZ ;  /* 0x000000090a0b7224 */ /* 0x000fe200078e02ff */
[----:B------:R-:W-:-:S03]  /*01b0*/  IABS R10, R3 ;  /* 0x00000003000a7213 */ /* 0x000fc60000000000 */
[----:B------:R-:W-:-:S04]  /*01c0*/  IMAD.HI.U32 R5, R5, R11, R4 ;  /* 0x0000000b05057227 */ /* 0x000fc800078e0004 */
[----:B------:R-:W-:Y:S02]  /*01d0*/  IMAD.MOV.U32 R4, RZ, RZ, R0 ;  /* 0x000000ffff047224 */ /* 0x000fe400078e0000 */
[----:B------:R-:W-:Y:S02]  /*01e0*/  IMAD.MOV R11, RZ, RZ, -R10 ;  /* 0x000000ffff0b7224 */ /* 0x000fe400078e0a0a */
[----:B------:R-:W-:Y:S02]  /*01f0*/  IMAD.MOV.U32 R10, RZ, RZ, R12 ;  /* 0x000000ffff0a7224 */ /* 0x000fe400078e000c */
[----:B------:R-:W-:-:S04]  /*0200*/  IMAD.HI.U32 R0, R5, R4, RZ ;  /* 0x0000000405007227 */ /* 0x000fc800078e00ff */
[----:B------:R-:W-:Y:S02]  /*0210*/  IMAD.HI.U32 R6, R5, R10, RZ ;  /* 0x0000000a05067227 */ /* 0x000fe400078e00ff */
[----:B------:R-:W1:Y:S02]  /*0220*/  S2R R5, SR_TID.X ;  /* 0x0000000000057919 */ /* 0x000e640000002100 */
[-C--:B------:R-:W-:Y:S02]  /*0230*/  IMAD R0, R0, R11.reuse, R4 ;  /* 0x0000000b00007224 */ /* 0x080fe400078e0204 */
[----:B------:R-:W-:-:S03]  /*0240*/  IMAD R4, R6, R11, R10 ;  /* 0x0000000b06047224 */ /* 0x000fc600078e020a */
[C---:B------:R-:W-:Y:S02]  /*0250*/  ISETP.GT.U32.AND P1, PT, R9.reuse, R0, PT ;  /* 0x000000000900720c */ /* 0x040fe40003f24070 */
[----:B------:R-:W-:-:S11]  /*0260*/  ISETP.GT.U32.AND P0, PT, R9, R4, PT ;  /* 0x000000040900720c */ /* 0x000fd60003f04070 */
[--C-:B------:R-:W-:Y:S01]  /*0270*/  @!P1 IMAD.IADD R0, R0, 0x1, -R9.reuse ;  /* 0x0000000100009824 */ /* 0x100fe200078e0a09 */
[----:B------:R-:W-:Y:S01]  /*0280*/  ISETP.GE.AND P1, PT, R7, RZ, PT ;  /* 0x000000ff0700720c */ /* 0x000fe20003f26270 */
[----:B------:R-:W-:Y:S01]  /*0290*/  @!P0 IMAD.IADD R4, R4, 0x1, -R9 ;  /* 0x0000000104048824 */ /* 0x000fe200078e0a09 */
[----:B------:R-:W-:Y:S01]  /*02a0*/  @!P0 IADD3 R6, R6, 0x1, RZ ;  /* 0x0000000106068810 */ /* 0x000fe20007ffe0ff */
[----:B-1----:R-:W-:Y:S01]  /*02b0*/  IMAD.SHL.U32 R36, R5, 0x8, RZ ;  /* 0x0000000805247824 */ /* 0x002fe200078e00ff */
[----:B------:R-:W-:Y:S02]  /*02c0*/  ISETP.GT.U32.AND P4, PT, R9, R0, PT ;  /* 0x000000000900720c */ /* 0x000fe40003f84070 */
[----:B------:R-:W-:Y:S01]  /*02d0*/  ISETP.GE.U32.AND P3, PT, R4, R9, PT ;  /* 0x000000090400720c */ /* 0x000fe20003f66070 */
[C---:B------:R-:W-:Y:S01]  /*02e0*/  IMAD.SHL.U32 R4, R5.reuse, 0x4, RZ ;  /* 0x0000000405047824 */ /* 0x040fe200078e00ff */
[----:B------:R-:W-:Y:S02]  /*02f0*/  LOP3.LUT R38, R5, 0x10, RZ, 0xc0, !PT ;  /* 0x0000001005267812 */ /* 0x000fe400078ec0ff */
[----:B------:R-:W-:-:S02]  /*0300*/  ISETP.NE.AND P0, PT, R3, RZ, PT ;  /* 0x000000ff0300720c */ /* 0x000fc40003f05270 */
[----:B------:R-:W-:Y:S02]  /*0310*/  SHF.R.U32.HI R13, RZ, 0x1, R38 ;  /* 0x00000001ff0d7819 */ /* 0x000fe40000011626 */
[----:B------:R-:W-:Y:S02]  /*0320*/  LOP3.LUT R32, R4, 0x8, RZ, 0xc0, !PT ;  /* 0x0000000804207812 */ /* 0x000fe400078ec0ff */
[----:B------:R-:W-:Y:S01]  /*0330*/  LOP3.LUT R7, R13, 0x10, R4, 0xf8, !PT ;  /* 0x000000100d077812 */ /* 0x000fe200078ef804 */
[----:B------:R-:W-:Y:S01]  /*0340*/  @!P4 IMAD.IADD R0, R0, 0x1, -R9 ;  /* 0x000000010000c824 */ /* 0x000fe200078e0a09 */
[----:B------:R-:W-:Y:S02]  /*0350*/  LOP3.LUT R3, RZ, R3, RZ, 0x33, !PT ;  /* 0x00000003ff037212 */ /* 0x000fe400078e33ff */
[----:B------:R-:W-:Y:S01]  /*0360*/  @P3 IADD3 R6, R6, 0x1, RZ ;  /* 0x0000000106063810 */ /* 0x000fe20007ffe0ff */
[----:B------:R-:W-:Y:S01]  /*0370*/  @!P1 IMAD.MOV R0, RZ, RZ, -R0 ;  /* 0x000000ffff009224 */ /* 0x000fe200078e0a00 */
[----:B------:R-:W-:-:S02]  /*0380*/  LOP3.LUT R32, R7, 0x10, R32, 0x1e, !PT ;  /* 0x0000001007207812 */ /* 0x000fc400078e1e20 */
[----:B------:R-:W-:Y:S01]  /*0390*/  SHF.R.U32.HI R9, RZ, 0x2, R5 ;  /* 0x00000002ff097819 */ /* 0x000fe20000011605 */
[----:B------:R-:W-:Y:S01]  /*03a0*/  @!P2 IMAD.MOV R6, RZ, RZ, -R6 ;  /* 0x000000ffff06a224 */ /* 0x000fe200078e0a06 */
[----:B------:R-:W-:Y:S02]  /*03b0*/  SEL R7, R3, R0, !P0 ;  /* 0x0000000003077207 */ /* 0x000fe40004000000 */
[----:B------:R-:W-:Y:S02]  /*03c0*/  LOP3.LUT R37, R5, 0x80, RZ, 0xc0, !PT ;  /* 0x0000008005257812 */ /* 0x000fe400078ec0ff */
[----:B------:R-:W-:Y:S01]  /*03d0*/  SEL R0, R3, R6, !P0 ;  /* 0x0000000603007207 */ /* 0x000fe20004000000 */
[----:B------:R-:W-:Y:S01]  /*03e0*/  IMAD R7, R2, 0x8, R7 ;  /* 0x0000000802077824 */ /* 0x000fe200078e0207 */
[--C-:B------:R-:W-:Y:S02]  /*03f0*/  SHF.R.U32.HI R3, RZ, 0x3, R5.reuse ;  /* 0x00000003ff037819 */ /* 0x100fe40000011605 */
[----:B------:R-:W-:Y:S01]  /*0400*/  SGXT.U32 R9, R9, 0x6 ;  /* 0x000000060909781a */ /* 0x000fe20000000000 */
[----:B------:R-:W-:Y:S01]  /*0410*/  IMAD.SHL.U32 R2, R7, 0x20, RZ ;  /* 0x0000002007027824 */ /* 0x000fe200078e00ff */
[----:B------:R-:W-:-:S02]  /*0420*/  LOP3.LUT R34, R36, 0x18, R5, 0x48, !PT ;  /* 0x0000001824227812 */ /* 0x000fc400078e4805 */
[----:B------:R-:W-:Y:S01]  /*0430*/  SHF.R.S32.HI R6, RZ, 0x19, R0 ;  /* 0x00000019ff067819 */ /* 0x000fe20000011400 */
[----:B------:R-:W-:Y:S01]  /*0440*/  IMAD.SHL.U32 R0, R0, 0x40, RZ ;  /* 0x0000004000007824 */ /* 0x000fe200078e00ff */
[----:B------:R-:W-:Y:S01]  /*0450*/  SGXT.U32 R3, R3, 0x4 ;  /* 0x000000040303781a */ /* 0x000fe20000000000 */
[----:B------:R-:W-:Y:S01]  /*0460*/  IMAD R34, R9, 0x20, R34 ;  /* 0x0000002009227824 */ /* 0x000fe200078e0222 */
[----:B------:R-:W-:Y:S02]  /*0470*/  SHF.R.U32.HI R8, RZ, 0x3, R37 ;  /* 0x00000003ff087819 */ /* 0x000fe40000011625 */
[----:B------:R-:W-:Y:S01]  /*0480*/  SGXT R6, R6, 0x1 ;  /* 0x000000010606781a */ /* 0x000fe20000000200 */
[----:B------:R-:W-:Y:S01]  /*0490*/  IMAD.SHL.U32 R34, R34, 0x2, RZ ;  /* 0x0000000222227824 */ /* 0x000fe200078e00ff */
[----:B------:R-:W-:Y:S02]  /*04a0*/  LOP3.LUT R9, R0, R9, RZ, 0xfc, !PT ;  /* 0x0000000900097212 */ /* 0x000fe400078efcff */
[----:B------:R-:W-:-:S02]  /*04b0*/  LOP3.LUT R3, R3, R8, RZ, 0xfc, !PT ;  /* 0x0000000803037212 */ /* 0x000fc400078efcff */
[----:B------:R-:W-:Y:S02]  /*04c0*/  SHF.R.S32.HI R11, RZ, 0x1a, R7 ;  /* 0x0000001aff0b7819 */ /* 0x000fe40000011407 */
[----:B------:R-:W-:Y:S02]  /*04d0*/  LEA.HI R6, R6, R9, RZ, 0xc ;  /* 0x0000000906067211 */ /* 0x000fe400078f60ff */
[----:B------:R-:W-:Y:S02]  /*04e0*/  LOP3.LUT R2, R2, R3, RZ, 0xfc, !PT ;  /* 0x0000000302027212 */ /* 0x000fe400078efcff */
[----:B------:R-:W-:Y:S02]  /*04f0*/  SGXT R11, R11, 0x1 ;  /* 0x000000010b0b781a */ /* 0x000fe40000000200 */
[--C-:B------:R-:W-:Y:S02]  /*0500*/  SHF.R.U32.HI R10, RZ, 0x1, R5.reuse ;  /* 0x00000001ff0a7819 */ /* 0x100fe40000011605 */
[----:B------:R-:W-:-:S02]  /*0510*/  SHF.R.U32.HI R7, RZ, 0x2, R5 ;  /* 0x00000002ff077819 */ /* 0x000fc40000011605 */
[----:B------:R-:W-:Y:S02]  /*0520*/  LOP3.LUT R6, R6, 0x1ff000, RZ, 0xc0, !PT ;  /* 0x001ff00006067812 */ /* 0x000fe400078ec0ff */
[----:B------:R-:W-:Y:S02]  /*0530*/  LEA.HI R11, R11, R2, RZ, 0x9 ;  /* 0x000000020b0b7211 */ /* 0x000fe400078f48ff */
[----:B------:R-:W-:Y:S01]  /*0540*/  LOP3.LUT R15, R10, 0x18, RZ, 0xc0, !PT ;  /* 0x000000180a0f7812 */ /* 0x000fe200078ec0ff */
[----:B------:R-:W-:Y:S01]  /*0550*/  IMAD.IADD R9, R9, 0x1, -R6 ;  /* 0x0000000109097824 */ /* 0x000fe200078e0a06 */
[----:B------:R-:W-:Y:S02]  /*0560*/  LOP3.LUT R7, R7, 0x18, RZ, 0xc0, !PT ;  /* 0x0000001807077812 */ /* 0x000fe400078ec0ff */
[----:B------:R-:W-:Y:S02]  /*0570*/  LOP3.LUT R11, R11, 0x1ffe00, RZ, 0xc0, !PT ;  /* 0x001ffe000b0b7812 */ /* 0x000fe400078ec0ff */
[----:B------:R-:W-:-:S02]  /*0580*/  LOP3.LUT R33, R13, 0x18, R4, 0x78, !PT ;  /* 0x000000180d217812 */ /* 0x000fc400078e7804 */
[----:B------:R-:W-:Y:S01]  /*0590*/  LOP3.LUT R6, R15, 0x1c, R4, 0x78, !PT ;  /* 0x0000001c0f067812 */ /* 0x000fe200078e7804 */
[----:B------:R-:W-:Y:S01]  /*05a0*/  IMAD.IADD R11, R2, 0x1, -R11 ;  /* 0x00000001020b7824 */ /* 0x000fe200078e0a0b */
[C-C-:B------:R-:W-:Y:S02]  /*05b0*/  LOP3.LUT R12, R4.reuse, 0x18, R5.reuse, 0x48, !PT ;  /* 0x00000018040c7812 */ /* 0x140fe400078e4805 */
[--C-:B------:R-:W-:Y:S01]  /*05c0*/  LOP3.LUT R13, R7, 0x7, R5.reuse, 0xf8, !PT ;  /* 0x00000007070d7812 */ /* 0x100fe200078ef805 */
[----:B------:R-:W-:Y:S01]  /*05d0*/  IMAD R35, R3, 0x20, R6 ;  /* 0x0000002003237824 */ /* 0x000fe200078e0206 */
[----:B------:R-:W-:Y:S02]  /*05e0*/  LOP3.LUT R10, R4, 0x1c, RZ, 0xc0, !PT ;  /* 0x0000001c040a7812 */ /* 0x000fe400078ec0ff */
[----:B------:R-:W-:Y:S01]  /*05f0*/  LOP3.LUT R4, R36, 0x18, RZ, 0xc0, !PT ;  /* 0x0000001824047812 */ /* 0x000fe200078ec0ff */
[----:B------:R-:W-:Y:S01]  /*0600*/  IMAD R6, R13, 0x20, R12 ;  /* 0x000000200d067824 */ /* 0x000fe200078e020c */
[----:B------:R-:W-:Y:S01]  /*0610*/  LOP3.LUT R3, R8, 0xf, R5, 0xf8, !PT ;  /* 0x0000000f08037812 */ /* 0x000fe200078ef805 */
[----:B------:R-:W-:-:S02]  /*0620*/  IMAD.MOV.U32 R12, RZ, RZ, 0x2 ;  /* 0x00000002ff0c7424 */ /* 0x000fc400078e00ff */
[----:B------:R-:W-:Y:S02]  /*0630*/  IMAD R10, R11, 0x2800, R10 ;  /* 0x000028000b0a7824 */ /* 0x000fe400078e020a */
[----:B------:R-:W-:Y:S02]  /*0640*/  IMAD R9, R9, 0x2800, R4 ;  /* 0x0000280009097824 */ /* 0x000fe400078e0204 */
[----:B------:R-:W-:Y:S02]  /*0650*/  IMAD.SHL.U32 R35, R35, 0x2, RZ ;  /* 0x0000000223237824 */ /* 0x000fe400078e00ff */
[----:B------:R-:W-:-:S04]  /*0660*/  IMAD.WIDE R10, R10, R12, c[0x0][0x160] ;  /* 0x000058000a0a7625 */ /* 0x000fc800078e020c */
[----:B------:R-:W-:Y:S01]  /*0670*/  IMAD.WIDE R8, R9, R12, c[0x0][0x168] ;  /* 0x00005a0009087625 */ /* 0x000fe200078e020c */
[----:B------:R1:W-:Y:S01]  /*0680*/  LDGSTS.E.64 [R35+0x4000], [R10.64] ;  /* 0x040000000a237fae */ /* 0x0003e2000b921a44 */
[----:B------:R-:W-:Y:S02]  /*0690*/  IADD3 R40, P1, R10, 0x100, RZ ;  /* 0x000001000a287810 */ /* 0x000fe40007f3e0ff */
[----:B------:R-:W-:Y:S01]  /*06a0*/  IMAD.SHL.U32 R3, R3, 0x20, RZ ;  /* 0x0000002003037824 */ /* 0x000fe200078e00ff */
[----:B------:R-:W0:Y:S01]  /*06b0*/  LDGDEPBAR ;  /* 0x00000000000079af */ /* 0x000e220000000000 */
[----:B------:R-:W-:Y:S01]  /*06c0*/  IADD3 R42, P0, R8, 0x100, RZ ;  /* 0x00000100082a7810 */ /* 0x000fe20007f1e0ff */
[----:B------:R-:W-:Y:S02]  /*06d0*/  IMAD.X R41, RZ, RZ, R11, P1 ;  /* 0x000000ffff297224 */ /* 0x000fe400008e060b */
[----:B------:R2:W-:Y:S01]  /*06e0*/  LDGSTS.E.BYPASS.128 [R34], [R8.64] ;  /* 0x0000000008227fae */ /* 0x0005e2000b901c44 */
[----:B------:R-:W-:Y:S01]  /*06f0*/  LOP3.LUT R33, R3, R33, RZ, 0xfc, !PT ;  /* 0x0000002103217212 */ /* 0x000fe200078efcff */
[----:B------:R-:W-:Y:S01]  /*0700*/  IMAD.X R43, RZ, RZ, R9, P0 ;  /* 0x000000ffff2b7224 */ /* 0x000fe200000e0609 */
[----:B------:R-:W-:Y:S01]  /*0710*/  LOP3.LUT R32, R32, R3, RZ, 0xfc, !PT ;  /* 0x0000000320207212 */ /* 0x000fe200078efcff */
[----:B------:R-:W0:Y:S01]  /*0720*/  LDGDEPBAR ;  /* 0x00000000000079af */ /* 0x000e220000000000 */
[----:B------:R-:W-:-:S02]  /*0730*/  IMAD.MOV.U32 R4, RZ, RZ, RZ ;  /* 0x000000ffff047224 */ /* 0x000fc400078e00ff */
[----:B------:R-:W-:Y:S01]  /*0740*/  IMAD.MOV.U32 R3, RZ, RZ, RZ ;  /* 0x000000ffff037224 */ /* 0x000fe200078e00ff */
[----:B------:R-:W-:Y:S01]  /*0750*/  BAR.SYNC.DEFER_BLOCKING 0x0 ;  /* 0x0000000000007b1d */ /* 0x000fe20000010000 */
[----:B------:R-:W-:-:S05]  /*0760*/  IMAD.SHL.U32 R6, R6, 0x2, RZ ;  /* 0x0000000206067824 */ /* 0x000fca00078e00ff */
[----:B------:R-:W-:Y:S01]  /*0770*/  @!PT LDS RZ, [RZ] ;  /* 0x00000000fffff984 */ /* 0x000fe20000000800 */
[----:B------:R-:W-:Y:S01]  /*0780*/  @!PT LDS RZ, [RZ] ;  /* 0x00000000fffff984 */ /* 0x000fe20000000800 */
[----:B------:R-:W-:Y:S01]  /*0790*/  @!PT LDS RZ, [RZ] ;  /* 0x00000000fffff984 */ /* 0x000fe20000000800 */
[----:B------:R1:W-:Y:S04]  /*07a0*/  LDGSTS.E.64 [R35+0x4800], [R10.64+0x40] ;  /* 0x048000400a237fae */ /* 0x0003e8000b921a44 */
[----:B------:R-:W0:Y:S04]  /*07b0*/  LDGDEPBAR ;  /* 0x00000000000079af */ /* 0x000e280000000000 */
[----:B------:R2:W-:Y:S04]  /*07c0*/  LDGSTS.E.BYPASS.128 [R34+0x1000], [R8.64+0x40] ;  /* 0x0100004008227fae */ /* 0x0005e8000b901c44 */
[----:B------:R-:W0:Y:S04]  /*07d0*/  LDGDEPBAR ;  /* 0x00000000000079af */ /* 0x000e280000000000 */
[----:B------:R-:W-:Y:S06]  /*07e0*/  BAR.SYNC.DEFER_BLOCKING 0x0 ;  /* 0x0000000000007b1d */ /* 0x000fec0000010000 */
        /* <DEDUP_REMOVED lines=14> */
[----:B------:R-:W0:Y:S01]  /*08d0*/  LDGDEPBAR ;  /* 0x00000000000079af */ /* 0x000e220000000000 */
[----:B-1----:R-:W-:Y:S01]  /*08e0*/  CS2R R10, SRZ ;  /* 0x00000000000a7805 */ /* 0x002fe2000001ff00 */
[----:B--2---:R-:W-:-:S02]  /*08f0*/  CS2R R8, SRZ ;  /* 0x0000000000087805 */ /* 0x004fc4000001ff00 */
.L_x_0:
[----:B------:R-:W-:-:S04]  /*0900*/  DEPBAR.LE SB0, 0x6 ;  /* 0x000081800000791a */ /* 0x000fc80000000000 */
[----:B------:R-:W-:Y:S01]  /*0910*/  IADD3 R39, R39, 0x1, RZ ;  /* 0x0000000127277810 */ /* 0x000fe20007ffe0ff */
[----:B------:R-:W-:Y:S03]  /*0920*/  BAR.SYNC.DEFER_BLOCKING 0x0 ;  /* 0x0000000000007b1d */ /* 0x000fe60000010000 */
[----:B------:R-:W-:-:S04]  /*0930*/  ISETP.GE.AND P0, PT, R39, 0x4, PT ;  /* 0x000000042700780c */ /* 0x000fc80003f06270 */
[----:B------:R-:W-:Y:S02]  /*0940*/  SEL R45, R39, RZ, !P0 ;  /* 0x000000ff272d7207 */ /* 0x000fe40004000000 */
[----:B------:R-:W-:Y:S02]  /*0950*/  IADD3 R39, R44, 0x1, RZ ;  /* 0x000000012c277810 */ /* 0x000fe40007ffe0ff */
[C---:B------:R-:W-:Y:S01]  /*0960*/  LEA R24, R45.reuse, 0x4000, 0xb ;  /* 0x000040002d187811 */ /* 0x040fe200078e58ff */
[----:B------:R-:W-:Y:S01]  /*0970*/  IMAD R20, R45, 0x1000, R6 ;  /* 0x000010002d147824 */ /* 0x000fe200078e0206 */
[----:B------:R-:W-:Y:S02]  /*0980*/  ISETP.GE.U32.AND P0, PT, R4, 0x13c, PT ;  /* 0x0000013c0400780c */ /* 0x000fe40003f06070 */
[----:B------:R-:W-:Y:S01]  /*0990*/  ISETP.GE.AND P1, PT, R39, 0x4, PT ;  /* 0x000000042700780c */ /* 0x000fe20003f26270 */
[--C-:B------:R-:W-:Y:S01]  /*09a0*/  IMAD R16, R33, 0x2, R24.reuse ;  /* 0x0000000221107824 */ /* 0x100fe200078e0218 */
[----:B------:R-:W-:Y:S01]  /*09b0*/  ISETP.GE.U32.AND.EX P0, PT, R3, RZ, PT, P0 ;  /* 0x000000ff0300720c */ /* 0x000fe20003f06100 */
[----:B------:R-:W-:Y:S01]  /*09c0*/  IMAD R24, R32, 0x2, R24 ;  /* 0x0000000220187824 */ /* 0x000fe200078e0218 */
[----:B------:R-:W-:-:S02]  /*09d0*/  SEL R39, R39, RZ, !P1 ;  /* 0x000000ff27277207 */ /* 0x000fc40004800000 */
[----:B------:R-:W-:Y:S01]  /*09e0*/  IADD3 R44, R45, 0x1, RZ ;  /* 0x000000012d2c7810 */ /* 0x000fe20007ffe0ff */
[----:B------:R-:W-:Y:S04]  /*09f0*/  LDSM.16.M88.4 R12, [R20] ;  /* 0x00000000140c783b */ /* 0x000fe80000000200 */
[----:B------:R-:W1:Y:S04]  /*0a00*/  LDSM.16.M88.4 R16, [R16] ;  /* 0x000000001010783b */ /* 0x000e680000000200 */
[----:B------:R-:W2:Y:S04]  /*0a10*/  LDSM.16.M88.4 R20, [R20+0x800] ;  /* 0x000800001414783b */ /* 0x000ea80000000200 */
[----:B------:R-:W3:Y:S01]  /*0a20*/  LDSM.16.M88.4 R24, [R24] ;  /* 0x000000001818783b */ /* 0x000ee20000000200 */
[C---:B-1----:R-:W-:Y:S07]  /*0a30*/  HMMA.16816.F32.BF16 R28, R16.reuse, R12, R28 ;  /* 0x0000000c101c723c */ /* 0x042fee000004181c */
[C---:B------:R-:W-:Y:S01]  /*0a40*/  IMAD R13, R39.reuse, 0x1000, R34 ;  /* 0x00001000270d7824 */ /* 0x040fe200078e0222 */
[----:B--2---:R-:W-:Y:S07]  /*0a50*/  HMMA.16816.F32.BF16 R8, R16, R20, R8 ;  /* 0x000000141008723c */ /* 0x004fee0000041808 */
[C---:B------:R-:W-:Y:S01]  /*0a60*/  IMAD R17, R39.reuse, 0x800, R35 ;  /* 0x0000080027117824 */ /* 0x040fe200078e0223 */
[----:B------:R-:W-:Y:S01]  /*0a70*/  BAR.SYNC.DEFER_BLOCKING 0x0 ;  /* 0x0000000000007b1d */ /* 0x000fe20000010000 */
[----:B------:R-:W-:-:S07]  /*0a80*/  IADD3 R39, R39, 0x1, RZ ;  /* 0x0000000127277810 */ /* 0x000fce0007ffe0ff */
[C---:B---3--:R-:W-:Y:S08]  /*0a90*/  HMMA.16816.F32.BF16 R28, R24.reuse, R14, R28 ;  /* 0x0000000e181c723c */ /* 0x048ff0000004181c */
[----:B------:R-:W-:Y:S01]  /*0aa0*/  HMMA.16816.F32.BF16 R20, R24, R22, R8 ;  /* 0x000000161814723c */ /* 0x000fe20000041808 */
[----:B------:R-:W-:Y:S01]  /*0ab0*/  @!PT LDS RZ, [RZ] ;  /* 0x00000000fffff984 */ /* 0x000fe20000000800 */
[----:B------:R-:W-:Y:S01]  /*0ac0*/  @!PT LDS RZ, [RZ] ;  /* 0x00000000fffff984 */ /* 0x000fe20000000800 */
[----:B------:R-:W-:Y:S01]  /*0ad0*/  @!PT LDS RZ, [RZ] ;  /* 0x00000000fffff984 */ /* 0x000fe20000000800 */
[----:B------:R1:W-:Y:S04]  /*0ae0*/  LDGSTS.E.64 [R17+0x4000], [R40.64], !P0 ;  /* 0x0400000028117fae */ /* 0x0003e8000c121a44 */
[----:B------:R-:W0:Y:S04]  /*0af0*/  LDGDEPBAR ;  /* 0x00000000000079af */ /* 0x000e280000000000 */
[----:B------:R2:W-:Y:S01]  /*0b00*/  LDGSTS.E.BYPASS.128 [R13], [R42.64], !P0 ;  /* 0x000000002a0d7fae */ /* 0x0005e2000c101c44 */
[----:B------:R-:W-:-:S03]  /*0b10*/  ISETP.GE.AND P0, PT, R44, 0x4, PT ;  /* 0x000000042c00780c */ /* 0x000fc60003f06270 */
[----:B------:R-:W0:Y:S01]  /*0b20*/  LDGDEPBAR ;  /* 0x00000000000079af */ /* 0x000e220000000000 */
[----:B------:R-:W-:-:S04]  /*0b30*/  SEL R44, R44, RZ, !P0 ;  /* 0x000000ff2c2c7207 */ /* 0x000fc80004000000 */
[C---:B------:R-:W-:Y:S01]  /*0b40*/  LEA R45, R44.reuse, 0x4000, 0xb ;  /* 0x000040002c2d7811 */ /* 0x040fe200078e58ff */
[----:B------:R-:W-:-:S04]  /*0b50*/  IMAD R25, R44, 0x1000, R6 ;  /* 0x000010002c197824 */ /* 0x000fc800078e0206 */
[--C-:B------:R-:W-:Y:S02]  /*0b60*/  IMAD R24, R33, 0x2, R45.reuse ;  /* 0x0000000221187824 */ /* 0x100fe400078e022d */
[----:B------:R-:W-:Y:S01]  /*0b70*/  IMAD R45, R32, 0x2, R45 ;  /* 0x00000002202d7824 */ /* 0x000fe200078e022d */
[----:B------:R-:W-:-:S04]  /*0b80*/  DEPBAR.LE SB0, 0x6 ;  /* 0x000081800000791a */ /* 0x000fc80000000000 */
[----:B------:R-:W-:Y:S06]  /*0b90*/  BAR.SYNC.DEFER_BLOCKING 0x0 ;  /* 0x0000000000007b1d */ /* 0x000fec0000010000 */
[----:B-1----:R-:W-:Y:S04]  /*0ba0*/  LDSM.16.M88.4 R16, [R24] ;  /* 0x000000001810783b */ /* 0x002fe80000000200 */
[----:B--2---:R-:W1:Y:S04]  /*0bb0*/  LDSM.16.M88.4 R12, [R25] ;  /* 0x00000000190c783b */ /* 0x004e680000000200 */
[----:B------:R2:W3:Y:S02]  /*0bc0*/  LDSM.16.M88.4 R8, [R25+0x800] ;  /* 0x000800001908783b */ /* 0x0004e40000000200 */
[----:B--2---:R-:W-:Y:S01]  /*0bd0*/  IADD3 R25, R44, 0x1, RZ ;  /* 0x000000012c197810 */ /* 0x004fe20007ffe0ff */
[C---:B-1----:R-:W-:Y:S08]  /*0be0*/  HMMA.16816.F32.BF16 R28, R16.reuse, R12, R28 ;  /* 0x0000000c101c723c */ /* 0x042ff0000004181c */
[----:B---3--:R-:W-:Y:S01]  /*0bf0*/  HMMA.16816.F32.BF16 R20, R16, R8, R20 ;  /* 0x000000081014723c */ /* 0x008fe20000041814 */
[----:B------:R-:W1:Y:S04]  /*0c00*/  LDSM.16.M88.4 R16, [R45] ;  /* 0x000000002d10783b */ /* 0x000e680000000200 */
[----:B------:R-:W-:Y:S02]  /*0c10*/  BAR.SYNC.DEFER_BLOCKING 0x0 ;  /* 0x0000000000007b1d */ /* 0x000fe40000010000 */
[----:B------:R-:W-:-:S04]  /*0c20*/  IADD3 R8, P1, R4, 0x1, RZ ;  /* 0x0000000104087810 */ /* 0x000fc80007f3e0ff */
[----:B------:R-:W-:Y:S01]  /*0c30*/  ISETP.GE.U32.AND P0, PT, R8, 0x13c, PT ;  /* 0x0000013c0800780c */ /* 0x000fe20003f06070 */
[----:B------:R-:W-:Y:S01]  /*0c40*/  IMAD.X R8, RZ, RZ, R3, P1 ;  /* 0x000000ffff087224 */ /* 0x000fe200008e0603 */
[----:B------:R-:W-:-:S04]  /*0c50*/  ISETP.GE.AND P1, PT, R39, 0x4, PT ;  /* 0x000000042700780c */ /* 0x000fc80003f26270 */
[----:B------:R-:W-:Y:S02]  /*0c60*/  ISETP.GE.U32.AND.EX P0, PT, R8, RZ, PT, P0 ;  /* 0x000000ff0800720c */ /* 0x000fe40003f06100 */
[----:B------:R-:W-:-:S05]  /*0c70*/  SEL R24, R39, RZ, !P1 ;  /* 0x000000ff27187207 */ /* 0x000fca0004800000 */
[C---:B------:R-:W-:Y:S02]  /*0c80*/  IMAD R13, R24.reuse, 0x800, R35 ;  /* 0x00000800180d7824 */ /* 0x040fe400078e0223 */
[----:B------:R-:W-:-:S04]  /*0c90*/  IMAD R9, R24, 0x1000, R34 ;  /* 0x0000100018097824 */ /* 0x000fc800078e0222 */
[----:B------:R-:W-:Y:S01]  /*0ca0*/  @!PT LDS RZ, [RZ] ;  /* 0x00000000fffff984 */ /* 0x000fe20000000800 */
[----:B------:R-:W-:Y:S01]  /*0cb0*/  @!PT LDS RZ, [RZ] ;  /* 0x00000000fffff984 */ /* 0x000fe20000000800 */
[----:B------:R-:W-:Y:S01]  /*0cc0*/  @!PT LDS RZ, [RZ] ;  /* 0x00000000fffff984 */ /* 0x000fe20000000800 */
[----:B------:R2:W-:Y:S04]  /*0cd0*/  LDGSTS.E.64 [R13+0x4000], [R40.64+0x40], !P0 ;  /* 0x04000040280d7fae */ /* 0x0005e8000c121a44 */
[----:B------:R-:W0:Y:S04]  /*0ce0*/  LDGDEPBAR ;  /* 0x00000000000079af */ /* 0x000e280000000000 */
[----:B------:R3:W-:Y:S01]  /*0cf0*/  LDGSTS.E.BYPASS.128 [R9], [R42.64+0x40], !P0 ;  /* 0x000000402a097fae */ /* 0x0007e2000c101c44 */
[C---:B------:R-:W-:Y:S01]  /*0d00*/  ISETP.GE.AND P0, PT, R25.reuse, 0x4, PT ;  /* 0x000000041900780c */ /* 0x040fe20003f06270 */
[----:B-1----:R-:W-:Y:S02]  /*0d10*/  HMMA.16816.F32.BF16 R28, R16, R14, R28 ;  /* 0x0000000e101c723c */ /* 0x002fe4000004181c */
[----:B------:R-:W0:Y:S01]  /*0d20*/  LDGDEPBAR ;  /* 0x00000000000079af */ /* 0x000e220000000000 */
[----:B------:R-:W-:-:S04]  /*0d30*/  SEL R25, R25, RZ, !P0 ;  /* 0x000000ff19197207 */ /* 0x000fc80004000000 */
[C---:B------:R-:W-:Y:S01]  /*0d40*/  LEA R26, R25.reuse, 0x4000, 0xb ;  /* 0x00004000191a7811 */ /* 0x040fe200078e58ff */
[----:B------:R-:W-:Y:S01]  /*0d50*/  IMAD R39, R25, 0x1000, R6 ;  /* 0x0000100019277824 */ /* 0x000fe200078e0206 */
[----:B------:R-:W-:Y:S03]  /*0d60*/  HMMA.16816.F32.BF16 R20, R16, R10, R20 ;  /* 0x0000000a1014723c */ /* 0x000fe60000041814 */
[--C-:B------:R-:W-:Y:S02]  /*0d70*/  IMAD R27, R33, 0x2, R26.reuse ;  /* 0x00000002211b7824 */ /* 0x100fe400078e021a */
[----:B------:R-:W-:Y:S01]  /*0d80*/  IMAD R26, R32, 0x2, R26 ;  /* 0x00000002201a7824 */ /* 0x000fe200078e021a */
[----:B------:R-:W-:-:S04]  /*0d90*/  DEPBAR.LE SB0, 0x6 ;  /* 0x000081800000791a */ /* 0x000fc80000000000 */
[----:B------:R-:W-:Y:S06]  /*0da0*/  BAR.SYNC.DEFER_BLOCKING 0x0 ;  /* 0x0000000000007b1d */ /* 0x000fec0000010000 */
[----:B------:R-:W-:Y:S04]  /*0db0*/  LDSM.16.M88.4 R16, [R27] ;  /* 0x000000001b10783b */ /* 0x000fe80000000200 */
[----:B--2---:R-:W1:Y:S04]  /*0dc0*/  LDSM.16.M88.4 R12, [R39] ;  /* 0x00000000270c783b */ /* 0x004e680000000200 */
[----:B---3--:R-:W2:Y:S01]  /*0dd0*/  LDSM.16.M88.4 R8, [R39+0x800] ;  /* 0x000800002708783b */ /* 0x008ea20000000200 */
[C---:B-1----:R-:W-:Y:S07]  /*0de0*/  HMMA.16816.F32.BF16 R28, R16.reuse, R12, R28 ;  /* 0x0000000c101c723c */ /* 0x042fee000004181c */
[----:B------:R-:W-:Y:S01]  /*0df0*/  IADD3 R12, R24, 0x1, RZ ;  /* 0x00000001180c7810 */ /* 0x000fe20007ffe0ff */
[----:B--2---:R-:W-:Y:S01]  /*0e00*/  HMMA.16816.F32.BF16 R20, R16, R8, R20 ;  /* 0x000000081014723c */ /* 0x004fe20000041814 */
[----:B------:R-:W1:Y:S01]  /*0e10*/  LDSM.16.M88.4 R16, [R26] ;  /* 0x000000001a10783b */ /* 0x000e620000000200 */
[----:B------:R-:W-:-:S03]  /*0e20*/  IADD3 R13, R25, 0x1, RZ ;  /* 0x00000001190d7810 */ /* 0x000fc60007ffe0ff */
        /* <DEDUP_REMOVED lines=8> */
[C---:B------:R-:W-:Y:S01]  /*0eb0*/  IMAD R9, R12.reuse, 0x1000, R34 ;  /* 0x000010000c097824 */ /* 0x040fe200078e0222 */
[----:B------:R-:W-:-:S03]  /*0ec0*/  IADD3 R12, R12, 0x1, RZ ;  /* 0x000000010c0c7810 */ /* 0x000fc60007ffe0ff */
        /* <DEDUP_REMOVED lines=11> */
[C---:B------:R-:W-:Y:S01]  /*0f80*/  IMAD R39, R13.reuse, 0x1000, R6 ;  /* 0x000010000d277824 */ /* 0x040fe200078e0206 */
[----:B------:R-:W-:Y:S01]  /*0f90*/  HMMA.16816.F32.BF16 R20, R16, R10, R20 ;  /* 0x0000000a1014723c */ /* 0x000fe20000041814 */
[----:B------:R-:W-:Y:S02]  /*0fa0*/  IADD3 R13, R13, 0x1, RZ ;  /* 0x000000010d0d7810 */ /* 0x000fe40007ffe0ff */
[--C-:B------:R-:W-:Y:S02]  /*0fb0*/  IMAD R15, R33, 0x2, R14.reuse ;  /* 0x00000002210f7824 */ /* 0x100fe400078e020e */
[----:B------:R-:W-:Y:S01]  /*0fc0*/  IMAD R14, R32, 0x2, R14 ;  /* 0x00000002200e7824 */ /* 0x000fe200078e020e */
[----:B------:R-:W-:-:S04]  /*0fd0*/  DEPBAR.LE SB0, 0x6 ;  /* 0x000081800000791a */ /* 0x000fc80000000000 */
[----:B------:R-:W-:Y:S06]  /*0fe0*/  BAR.SYNC.DEFER_BLOCKING 0x0 ;  /* 0x0000000000007b1d */ /* 0x000fec0000010000 */
[----:B---3--:R-:W-:Y:S04]  /*0ff0*/  LDSM.16.M88.4 R8, [R15] ;  /* 0x000000000f08783b */ /* 0x008fe80000000200 */
[----:B--2---:R-:W1:Y:S04]  /*1000*/  LDSM.16.M88.4 R24, [R39] ;  /* 0x000000002718783b */ /* 0x004e680000000200 */
[----:B------:R-:W2:Y:S01]  /*1010*/  LDSM.16.M88.4 R16, [R39+0x800] ;  /* 0x000800002710783b */ /* 0x000ea20000000200 */
[C---:B-1----:R-:W-:Y:S08]  /*1020*/  HMMA.16816.F32.BF16 R28, R8.reuse, R24, R28 ;  /* 0x00000018081c723c */ /* 0x042ff0000004181c */
[----:B--2---:R-:W-:Y:S01]  /*1030*/  HMMA.16816.F32.BF16 R20, R8, R16, R20 ;  /* 0x000000100814723c */ /* 0x004fe20000041814 */
[----:B------:R1:W2:Y:S04]  /*1040*/  LDSM.16.M88.4 R8, [R14] ;  /* 0x000000000e08783b */ /* 0x0002a80000000200 */
[----:B------:R-:W-:Y:S02]  /*1050*/  BAR.SYNC.DEFER_BLOCKING 0x0 ;  /* 0x0000000000007b1d */ /* 0x000fe40000010000 */
[----:B------:R-:W-:-:S04]  /*1060*/  IADD3 R16, P1, R4, 0x3, RZ ;  /* 0x0000000304107810 */ /* 0x000fc80007f3e0ff */
[----:B------:R-:W-:Y:S01]  /*1070*/  ISETP.GE.U32.AND P0, PT, R16, 0x13c, PT ;  /* 0x0000013c1000780c */ /* 0x000fe20003f06070 */
[----:B------:R-:W-:Y:S01]  /*1080*/  IMAD.X R16, RZ, RZ, R3, P1 ;  /* 0x000000ffff107224 */ /* 0x000fe200008e0603 */
[----:B------:R-:W-:-:S04]  /*1090*/  ISETP.GE.AND P1, PT, R12, 0x4, PT ;  /* 0x000000040c00780c */ /* 0x000fc80003f26270 */
[----:B------:R-:W-:Y:S02]  /*10a0*/  ISETP.GE.U32.AND.EX P0, PT, R16, RZ, PT, P0 ;  /* 0x000000ff1000720c */ /* 0x000fe40003f06100 */
[----:B------:R-:W-:-:S05]  /*10b0*/  SEL R44, R12, RZ, !P1 ;  /* 0x000000ff0c2c7207 */ /* 0x000fca0004800000 */
[C---:B-1----:R-:W-:Y:S02]  /*10c0*/  IMAD R14, R44.reuse, 0x800, R35 ;  /* 0x000008002c0e7824 */ /* 0x042fe400078e0223 */
        /* <DEDUP_REMOVED lines=9> */
[----:B--2---:R-:W-:Y:S02]  /*1160*/  HMMA.16816.F32.BF16 R16, R8, R18, R20 ;  /* 0x000000120810723c */ /* 0x004fe40000041814 */
        /* <DEDUP_REMOVED lines=10> */
[----:B------:R-:W2:Y:S04]  /*1210*/  LDSM.16.M88.4 R8, [R45+0x800] ;  /* 0x000800002d08783b */ /* 0x000ea80000000200 */
[----:B------:R-:W3:Y:S04]  /*1220*/  LDSM.16.M88.4 R28, [R45] ;  /* 0x000000002d1c783b */ /* 0x000ee80000000200 */
[----:B-1----:R-:W1:Y:S01]  /*1230*/  LDSM.16.M88.4 R12, [R12] ;  /* 0x000000000c0c783b */ /* 0x002e620000000200 */
[C---:B--2---:R-:W-:Y:S03]  /*1240*/  HMMA.16816.F32.BF16 R16, R20.reuse, R8, R16 ;  /* 0x000000081410723c */ /* 0x044fe60000041810 */
[----:B------:R-:W-:Y:S04]  /*1250*/  BAR.SYNC.DEFER_BLOCKING 0x0 ;  /* 0x0000000000007b1d */ /* 0x000fe80000010000 */
[----:B------:R-:W-:Y:S01]  /*1260*/  IADD3 R8, P1, R4, 0x4, RZ ;  /* 0x0000000404087810 */ /* 0x000fe20007f3e0ff */
[----:B---3--:R-:W-:Y:S03]  /*1270*/  HMMA.16816.F32.BF16 R24, R20, R28, R24 ;  /* 0x0000001c1418723c */ /* 0x008fe60000041818 */
[----:B------:R-:W-:Y:S01]  /*1280*/  ISETP.GE.U32.AND P0, PT, R8, 0x13c, PT ;  /* 0x0000013c0800780c */ /* 0x000fe20003f06070 */
[----:B------:R-:W-:Y:S01]  /*1290*/  IMAD.X R8, RZ, RZ, R3, P1 ;  /* 0x000000ffff087224 */ /* 0x000fe200008e0603 */
[----:B------:R-:W-:-:S04]  /*12a0*/  ISETP.GE.AND P1, PT, R44, 0x4, PT ;  /* 0x000000042c00780c */ /* 0x000fc80003f26270 */
[----:B------:R-:W-:Y:S02]  /*12b0*/  ISETP.GE.U32.AND.EX P0, PT, R8, RZ, PT, P0 ;  /* 0x000000ff0800720c */ /* 0x000fe40003f06100 */
[----:B------:R-:W-:-:S05]  /*12c0*/  SEL R44, R44, RZ, !P1 ;  /* 0x000000ff2c2c7207 */ /* 0x000fca0004800000 */
[C---:B------:R-:W-:Y:S01]  /*12d0*/  IMAD R23, R44.reuse, 0x800, R35 ;  /* 0x000008002c177824 */ /* 0x040fe200078e0223 */
[----:B-1----:R-:W-:Y:S01]  /*12e0*/  HMMA.16816.F32.BF16 R8, R12, R10, R16 ;  /* 0x0000000a0c08723c */ /* 0x002fe20000041810 */
[----:B------:R-:W-:-:S04]  /*12f0*/  IMAD R21, R44, 0x1000, R34 ;  /* 0x000010002c157824 */ /* 0x000fc800078e0222 */
[----:B------:R-:W-:Y:S01]  /*1300*/  @!PT LDS RZ, [RZ] ;  /* 0x00000000fffff984 */ /* 0x000fe20000000800 */
[----:B------:R-:W-:Y:S01]  /*1310*/  @!PT LDS RZ, [RZ] ;  /* 0x00000000fffff984 */ /* 0x000fe20000000800 */
[----:B------:R-:W-:Y:S01]  /*1320*/  @!PT LDS RZ, [RZ] ;  /* 0x00000000fffff984 */ /* 0x000fe20000000800 */
[----:B------:R1:W-:Y:S03]  /*1330*/  LDGSTS.E.64 [R23+0x4000], [R40.64+0x100], !P0 ;  /* 0x0400010028177fae */ /* 0x0003e6000c121a44 */
[----:B------:R-:W-:Y:S01]  /*1340*/  HMMA.16816.F32.BF16 R28, R12, R30, R24 ;  /* 0x0000001e0c1c723c */ /* 0x000fe20000041818 */
[----:B------:R-:W0:Y:S04]  /*1350*/  LDGDEPBAR ;  /* 0x00000000000079af */ /* 0x000e280000000000 */
[----:B------:R2:W-:Y:S01]  /*1360*/  LDGSTS.E.BYPASS.128 [R21], [R42.64+0x100], !P0 ;  /* 0x000001002a157fae */ /* 0x0005e2000c101c44 */
[----:B------:R-:W-:Y:S02]  /*1370*/  IADD3 R4, P0, R4, 0x5, RZ ;  /* 0x0000000504047810 */ /* 0x000fe40007f1e0ff */
[----:B-1----:R-:W-:Y:S01]  /*1380*/  IADD3 R40, P2, R40, 0x140, RZ ;  /* 0x0000014028287810 */ /* 0x002fe20007f5e0ff */
[----:B------:R-:W0:Y:S02]  /*1390*/  LDGDEPBAR ;  /* 0x00000000000079af */ /* 0x000e240000000000 */
[----:B------:R-:W-:Y:S01]  /*13a0*/  IMAD.X R3, RZ, RZ, R3, P0 ;  /* 0x000000ffff037224 */ /* 0x000fe200000e0603 */
[----:B------:R-:W-:Y:S01]  /*13b0*/  ISETP.NE.U32.AND P0, PT, R4, 0x140, PT ;  /* 0x000001400400780c */ /* 0x000fe20003f05070 */
[----:B------:R-:W-:-:S03]  /*13c0*/  IMAD.X R41, RZ, RZ, R41, P2 ;  /* 0x000000ffff297224 */ /* 0x000fc600010e0629 */
[----:B------:R-:W-:Y:S02]  /*13d0*/  ISETP.NE.AND.EX P0, PT, R3, RZ, PT, P0 ;  /* 0x000000ff0300720c */ /* 0x000fe40003f05300 */
[----:B--2---:R-:W-:-:S05]  /*13e0*/  IADD3 R42, P1, R42, 0x140, RZ ;  /* 0x000001402a2a7810 */ /* 0x004fca0007f3e0ff */
[----:B------:R-:W-:-:S06]  /*13f0*/  IMAD.X R43, RZ, RZ, R43, P1 ;  /* 0x000000ffff2b7224 */ /* 0x000fcc00008e062b */
[----:B------:R-:W-:Y:S05]  /*1400*/  @P0 BRA `(.L_x_0) ;  /* 0xfffff4f000000947 */ /* 0x000fea000383ffff */
[----:B------:R-:W-:Y:S01]  /*1410*/  IMAD.SHL.U32 R3, R5, 0x10, RZ ;  /* 0x0000001005037824 */ /* 0x000fe200078e00ff */
[----:B------:R-:W-:-:S04]  /*1420*/  DEPBAR.LE SB0, 0x0 ;  /* 0x000080000000791a */ /* 0x000fc80000000000 */
[----:B------:R-:W-:Y:S01]  /*1430*/  IMAD.SHL.U32 R5, R5, 0x2, RZ ;  /* 0x0000000205057824 */ /* 0x000fe200078e00ff */
[----:B------:R-:W-:Y:S01]  /*1440*/  LOP3.LUT R4, R3, 0xc0, RZ, 0xc0, !PT ;  /* 0x000000c003047812 */ /* 0x000fe200078ec0ff */
[----:B------:R-:W-:Y:S01]  /*1450*/  IMAD.SHL.U32 R37, R37, 0x8, RZ ;  /* 0x0000000825257824 */ /* 0x000fe200078e00ff */
[--C-:B------:R-:W-:Y:S02]  /*1460*/  LOP3.LUT R3, R0, 0x38, R36.reuse, 0xf8, !PT ;  /* 0x0000003800037812 */ /* 0x100fe400078ef824 */
[----:B------:R-:W-:Y:S02]  /*1470*/  LOP3.LUT R5, R4, 0x6, R5, 0xf8, !PT ;  /* 0x0000000604057812 */ /* 0x000fe400078ef805 */
[----:B------:R-:W-:Y:S02]  /*1480*/  LOP3.LUT R36, R37, 0x3f8, R36, 0xf8, !PT ;  /* 0x000003f825247812 */ /* 0x000fe400078ef824 */
[----:B------:R-:W-:Y:S01]  /*1490*/  F2FP.BF16.PACK_AB R8, R9, R8 ;  /* 0x000000080908723e */ /* 0x000fe200000010ff */
[----:B------:R-:W-:Y:S01]  /*14a0*/  IMAD R38, R38, 0x10, R5 ;  /* 0x0000001026267824 */ /* 0x000fe200078e0205 */
[----:B------:R-:W-:-:S02]  /*14b0*/  SHF.R.U32.HI R5, RZ, 0x2, R36 ;  /* 0x00000002ff057819 */ /* 0x000fc40000011624 */
[----:B------:R-:W-:Y:S02]  /*14c0*/  F2FP.BF16.PACK_AB R28, R29, R28 ;  /* 0x0000001c1d1c723e */ /* 0x000fe400000010ff */
[----:B------:R-:W-:Y:S02]  /*14d0*/  IADD3 R38, R37, R38, R7 ;  /* 0x0000002625267210 */ /* 0x000fe40007ffe007 */
[----:B------:R-:W-:Y:S02]  /*14e0*/  LOP3.LUT R9, R5, 0x1f0, RZ, 0xc0, !PT ;  /* 0x000001f005097812 */ /* 0x000fe400078ec0ff */
[----:B------:R-:W-:Y:S02]  /*14f0*/  IADD3 R4, R38, 0x200, RZ ;  /* 0x0000020026047810 */ /* 0x000fe40007ffe0ff */
[----:B------:R-:W-:Y:S01]  /*1500*/  SHF.R.U32.HI R0, RZ, 0x2, R38 ;  /* 0x00000002ff007819 */ /* 0x000fe20000011626 */
[----:B------:R-:W-:Y:S01]  /*1510*/  IMAD R9, R36, 0x2, R9 ;  /* 0x0000000224097824 */ /* 0x000fe200078e0209 */
[----:B------:R-:W-:-:S02]  /*1520*/  SHF.R.U32.HI R4, RZ, 0x2, R4 ;  /* 0x00000002ff047819 */ /* 0x000fc40000011604 */
[----:B------:R-:W-:Y:S02]  /*1530*/  LOP3.LUT R5, R0, 0x1f0, RZ, 0xc0, !PT ;  /* 0x000001f000057812 */ /* 0x000fe400078ec0ff */
[----:B------:R-:W-:Y:S02]  /*1540*/  LOP3.LUT R7, R4, 0x3ffffff0, RZ, 0xc0, !PT ;  /* 0x3ffffff004077812 */ /* 0x000fe400078ec0ff */
[----:B------:R-:W-:Y:S01]  /*1550*/  F2FP.BF16.PACK_AB R30, R31, R30 ;  /* 0x0000001e1f1e723e */ /* 0x000fe200000010ff */
[C---:B------:R-:W-:Y:S01]  /*1560*/  IMAD R5, R38.reuse, 0x2, R5 ;  /* 0x0000000226057824 */ /* 0x040fe200078e0205 */
[----:B------:R-:W-:Y:S01]  /*1570*/  BAR.SYNC.DEFER_BLOCKING 0x0 ;  /* 0x0000000000007b1d */ /* 0x000fe20000010000 */
[----:B------:R-:W-:Y:S01]  /*1580*/  IMAD R7, R38, 0x2, R7 ;  /* 0x0000000226077824 */ /* 0x000fe200078e0207 */
[----:B------:R-:W-:Y:S02]  /*1590*/  F2FP.BF16.PACK_AB R10, R11, R10 ;  /* 0x0000000a0b0a723e */ /* 0x000fe400000010ff */
[----:B------:R-:W-:-:S04]  /*15a0*/  ISETP.GE.AND P0, PT, R3, 0x1000, PT ;  /* 0x000010000300780c */ /* 0x000fc80003f06270 */
[----:B------:R-:W-:Y:S01]  /*15b0*/  ISETP.LT.AND P0, PT, R2, 0x200, !P0 ;  /* 0x000002000200780c */ /* 0x000fe20004701270 */
[----:B------:R1:W-:Y:S04]  /*15c0*/  STS [R5], R28 ;  /* 0x0000001c05007388 */ /* 0x0003e80000000800 */
[----:B------:R1:W-:Y:S04]  /*15d0*/  STS [R7+0x400], R30 ;  /* 0x0004001e07007388 */ /* 0x0003e80000000800 */
[----:B------:R1:W-:Y:S04]  /*15e0*/  STS [R5+0x40], R8 ;  /* 0x0000400805007388 */ /* 0x0003e80000000800 */
[----:B------:R1:W-:Y:S04]  /*15f0*/  STS [R7+0x440], R10 ;  /* 0x0004400a07007388 */ /* 0x0003e80000000800 */
[----:B------:R-:W-:Y:S06]  /*1600*/  BAR.SYNC.DEFER_BLOCKING 0x0 ;  /* 0x0000000000007b1d */ /* 0x000fec0000010000 */
[----:B------:R-:W-:Y:S05]  /*1610*/  @!P0 EXIT ;  /* 0x000000000000894d */ /* 0x000fea0003800000 */
[----:B-1----:R-:W1:Y:S01]  /*1620*/  LDS.128 R8, [R9] ;  /* 0x0000000009087984 */ /* 0x002e620000000c00 */
[----:B------:R-:W-:-:S02]  /*1630*/  IMAD.MOV.U32 R5, RZ, RZ, 0x2 ;  /* 0x00000002ff057424 */ /* 0x000fc400078e00ff */
[----:B------:R-:W-:-:S04]  /*1640*/  IMAD R2, R2, 0x1000, R3 ;  /* 0x0000100002027824 */ /* 0x000fc800078e0203 */
[----:B------:R-:W-:-:S05]  /*1650*/  IMAD.WIDE R2, R2, R5, c[0x0][0x170] ;  /* 0x00005c0002027625 */ /* 0x000fca00078e0205 */
[----:B-1----:R-:W-:Y:S01]  /*1660*/  STG.E.128 [R2.64], R8 ;  /* 0x0000000802007986 */ /* 0x002fe2000c101d04 */
[----:B------:R-:W-:Y:S05]  /*1670*/  EXIT ;  /* 0x000000000000794d */ /* 0x000fea0003800000 */
.L_x_1:
[----:B------:R-:W-:-:S00]  /*1680*/  BRA `(.L_x_1) ;  /* 0xfffffff000007947 */ /* 0x000fc0000383ffff */
[----:B------:R-:W-:-:S00]  /*1690*/  NOP ;  /* 0x0000000000007918 */ /* 0x000fc00000000000 */
        /* <DEDUP_REMOVED lines=14> */
.L_x_2:


//--------------------- .nv.shared.triton_mm      --------------------------
	.section	.nv.shared.triton_mm,"aw",@nobits
	.sectionflags	@""
	.align	16
